//
// Generated by NVIDIA NVVM Compiler
//
// Compiler Build ID: CL-36424714
// Cuda compilation tools, release 13.0, V13.0.88
// Based on NVVM 20.0.0
//

.version 9.0
.target sm_100
.address_size 64

	// .globl	_Z15k_compute_gainsiPKiS0_PKfS2_ffPf

.visible .entry _Z15k_compute_gainsiPKiS0_PKfS2_ffPf(
	.param .u32 _Z15k_compute_gainsiPKiS0_PKfS2_ffPf_param_0,
	.param .u64 .ptr .align 1 _Z15k_compute_gainsiPKiS0_PKfS2_ffPf_param_1,
	.param .u64 .ptr .align 1 _Z15k_compute_gainsiPKiS0_PKfS2_ffPf_param_2,
	.param .u64 .ptr .align 1 _Z15k_compute_gainsiPKiS0_PKfS2_ffPf_param_3,
	.param .u64 .ptr .align 1 _Z15k_compute_gainsiPKiS0_PKfS2_ffPf_param_4,
	.param .f32 _Z15k_compute_gainsiPKiS0_PKfS2_ffPf_param_5,
	.param .f32 _Z15k_compute_gainsiPKiS0_PKfS2_ffPf_param_6,
	.param .u64 .ptr .align 1 _Z15k_compute_gainsiPKiS0_PKfS2_ffPf_param_7
)
{
	.reg .pred 	%p<12>;
	.reg .b32 	%r<44>;
	.reg .b32 	%f<139>;
	.reg .b64 	%rd<60>;

	ld.param.u32 	%r17, [_Z15k_compute_gainsiPKiS0_PKfS2_ffPf_param_0];
	ld.param.u64 	%rd6, [_Z15k_compute_gainsiPKiS0_PKfS2_ffPf_param_1];
	ld.param.u64 	%rd8, [_Z15k_compute_gainsiPKiS0_PKfS2_ffPf_param_2];
	ld.param.u64 	%rd9, [_Z15k_compute_gainsiPKiS0_PKfS2_ffPf_param_3];
	ld.param.u64 	%rd10, [_Z15k_compute_gainsiPKiS0_PKfS2_ffPf_param_4];
	ld.param.f32 	%f28, [_Z15k_compute_gainsiPKiS0_PKfS2_ffPf_param_5];
	ld.param.f32 	%f29, [_Z15k_compute_gainsiPKiS0_PKfS2_ffPf_param_6];
	ld.param.u64 	%rd7, [_Z15k_compute_gainsiPKiS0_PKfS2_ffPf_param_7];
	cvta.to.global.u64 	%rd1, %rd9;
	cvta.to.global.u64 	%rd2, %rd8;
	cvta.to.global.u64 	%rd3, %rd10;
	mov.u32 	%r18, %ctaid.x;
	mov.u32 	%r19, %ntid.x;
	mov.u32 	%r20, %tid.x;
	mad.lo.s32 	%r1, %r18, %r19, %r20;
	setp.ge.s32 	%p1, %r1, %r17;
	@%p1 bra 	$L__BB0_16;
	cvta.to.global.u64 	%rd11, %rd6;
	mul.wide.s32 	%rd12, %r1, 4;
	add.s64 	%rd13, %rd11, %rd12;
	ld.global.nc.u32 	%r41, [%rd13];
	ld.global.nc.u32 	%r3, [%rd13+4];
	add.s64 	%rd14, %rd3, %rd12;
	ld.global.nc.f32 	%f1, [%rd14];
	setp.ge.s32 	%p2, %r41, %r3;
	mov.f32 	%f136, 0f00000000;
	mov.f32 	%f137, %f136;
	@%p2 bra 	$L__BB0_13;
	sub.s32 	%r4, %r3, %r41;
	and.b32  	%r5, %r4, 7;
	sub.s32 	%r21, %r41, %r3;
	setp.gt.u32 	%p3, %r21, -8;
	mov.f32 	%f137, 0f00000000;
	mov.f32 	%f136, %f137;
	@%p3 bra 	$L__BB0_5;
	and.b32  	%r22, %r4, -8;
	neg.s32 	%r39, %r22;
	add.s64 	%rd4, %rd2, 16;
	add.s64 	%rd5, %rd1, 16;
	mov.f32 	%f137, 0f00000000;
$L__BB0_4:
	.pragma "nounroll";
	mul.wide.s32 	%rd15, %r41, 4;
	add.s64 	%rd16, %rd4, %rd15;
	add.s64 	%rd17, %rd5, %rd15;
	ld.global.nc.u32 	%r23, [%rd16+-16];
	ld.global.nc.f32 	%f34, [%rd17+-16];
	mul.f32 	%f35, %f1, %f34;
	mul.wide.s32 	%rd18, %r23, 4;
	add.s64 	%rd19, %rd3, %rd18;
	ld.global.nc.f32 	%f36, [%rd19];
	fma.rn.f32 	%f37, %f35, %f36, %f136;
	abs.f32 	%f38, %f34;
	add.f32 	%f39, %f137, %f38;
	ld.global.nc.u32 	%r24, [%rd16+-12];
	ld.global.nc.f32 	%f40, [%rd17+-12];
	mul.f32 	%f41, %f1, %f40;
	mul.wide.s32 	%rd20, %r24, 4;
	add.s64 	%rd21, %rd3, %rd20;
	ld.global.nc.f32 	%f42, [%rd21];
	fma.rn.f32 	%f43, %f41, %f42, %f37;
	abs.f32 	%f44, %f40;
	add.f32 	%f45, %f39, %f44;
	ld.global.nc.u32 	%r25, [%rd16+-8];
	ld.global.nc.f32 	%f46, [%rd17+-8];
	mul.f32 	%f47, %f1, %f46;
	mul.wide.s32 	%rd22, %r25, 4;
	add.s64 	%rd23, %rd3, %rd22;
	ld.global.nc.f32 	%f48, [%rd23];
	fma.rn.f32 	%f49, %f47, %f48, %f43;
	abs.f32 	%f50, %f46;
	add.f32 	%f51, %f45, %f50;
	ld.global.nc.u32 	%r26, [%rd16+-4];
	ld.global.nc.f32 	%f52, [%rd17+-4];
	mul.f32 	%f53, %f1, %f52;
	mul.wide.s32 	%rd24, %r26, 4;
	add.s64 	%rd25, %rd3, %rd24;
	ld.global.nc.f32 	%f54, [%rd25];
	fma.rn.f32 	%f55, %f53, %f54, %f49;
	abs.f32 	%f56, %f52;
	add.f32 	%f57, %f51, %f56;
	ld.global.nc.u32 	%r27, [%rd16];
	ld.global.nc.f32 	%f58, [%rd17];
	mul.f32 	%f59, %f1, %f58;
	mul.wide.s32 	%rd26, %r27, 4;
	add.s64 	%rd27, %rd3, %rd26;
	ld.global.nc.f32 	%f60, [%rd27];
	fma.rn.f32 	%f61, %f59, %f60, %f55;
	abs.f32 	%f62, %f58;
	add.f32 	%f63, %f57, %f62;
	ld.global.nc.u32 	%r28, [%rd16+4];
	ld.global.nc.f32 	%f64, [%rd17+4];
	mul.f32 	%f65, %f1, %f64;
	mul.wide.s32 	%rd28, %r28, 4;
	add.s64 	%rd29, %rd3, %rd28;
	ld.global.nc.f32 	%f66, [%rd29];
	fma.rn.f32 	%f67, %f65, %f66, %f61;
	abs.f32 	%f68, %f64;
	add.f32 	%f69, %f63, %f68;
	ld.global.nc.u32 	%r29, [%rd16+8];
	ld.global.nc.f32 	%f70, [%rd17+8];
	mul.f32 	%f71, %f1, %f70;
	mul.wide.s32 	%rd30, %r29, 4;
	add.s64 	%rd31, %rd3, %rd30;
	ld.global.nc.f32 	%f72, [%rd31];
	fma.rn.f32 	%f73, %f71, %f72, %f67;
	abs.f32 	%f74, %f70;
	add.f32 	%f75, %f69, %f74;
	ld.global.nc.u32 	%r30, [%rd16+12];
	ld.global.nc.f32 	%f76, [%rd17+12];
	mul.f32 	%f77, %f1, %f76;
	mul.wide.s32 	%rd32, %r30, 4;
	add.s64 	%rd33, %rd3, %rd32;
	ld.global.nc.f32 	%f78, [%rd33];
	fma.rn.f32 	%f136, %f77, %f78, %f73;
	abs.f32 	%f79, %f76;
	add.f32 	%f137, %f75, %f79;
	add.s32 	%r41, %r41, 8;
	add.s32 	%r39, %r39, 8;
	setp.ne.s32 	%p4, %r39, 0;
	@%p4 bra 	$L__BB0_4;
$L__BB0_5:
	setp.eq.s32 	%p5, %r5, 0;
	@%p5 bra 	$L__BB0_13;
	and.b32  	%r12, %r4, 3;
	setp.lt.u32 	%p6, %r5, 4;
	@%p6 bra 	$L__BB0_8;
	mul.wide.s32 	%rd34, %r41, 4;
	add.s64 	%rd35, %rd2, %rd34;
	ld.global.nc.u32 	%r31, [%rd35];
	add.s64 	%rd36, %rd1, %rd34;
	ld.global.nc.f32 	%f81, [%rd36];
	mul.f32 	%f82, %f1, %f81;
	mul.wide.s32 	%rd37, %r31, 4;
	add.s64 	%rd38, %rd3, %rd37;
	ld.global.nc.f32 	%f83, [%rd38];
	fma.rn.f32 	%f84, %f82, %f83, %f136;
	abs.f32 	%f85, %f81;
	add.f32 	%f86, %f137, %f85;
	ld.global.nc.u32 	%r32, [%rd35+4];
	ld.global.nc.f32 	%f87, [%rd36+4];
	mul.f32 	%f88, %f1, %f87;
	mul.wide.s32 	%rd39, %r32, 4;
	add.s64 	%rd40, %rd3, %rd39;
	ld.global.nc.f32 	%f89, [%rd40];
	fma.rn.f32 	%f90, %f88, %f89, %f84;
	abs.f32 	%f91, %f87;
	add.f32 	%f92, %f86, %f91;
	ld.global.nc.u32 	%r33, [%rd35+8];
	ld.global.nc.f32 	%f93, [%rd36+8];
	mul.f32 	%f94, %f1, %f93;
	mul.wide.s32 	%rd41, %r33, 4;
	add.s64 	%rd42, %rd3, %rd41;
	ld.global.nc.f32 	%f95, [%rd42];
	fma.rn.f32 	%f96, %f94, %f95, %f90;
	abs.f32 	%f97, %f93;
	add.f32 	%f98, %f92, %f97;
	ld.global.nc.u32 	%r34, [%rd35+12];
	ld.global.nc.f32 	%f99, [%rd36+12];
	mul.f32 	%f100, %f1, %f99;
	mul.wide.s32 	%rd43, %r34, 4;
	add.s64 	%rd44, %rd3, %rd43;
	ld.global.nc.f32 	%f101, [%rd44];
	fma.rn.f32 	%f136, %f100, %f101, %f96;
	abs.f32 	%f102, %f99;
	add.f32 	%f137, %f98, %f102;
	add.s32 	%r41, %r41, 4;
$L__BB0_8:
	setp.eq.s32 	%p7, %r12, 0;
	@%p7 bra 	$L__BB0_13;
	setp.eq.s32 	%p8, %r12, 1;
	@%p8 bra 	$L__BB0_11;
	mul.wide.s32 	%rd45, %r41, 4;
	add.s64 	%rd46, %rd2, %rd45;
	ld.global.nc.u32 	%r35, [%rd46];
	add.s64 	%rd47, %rd1, %rd45;
	ld.global.nc.f32 	%f104, [%rd47];
	mul.f32 	%f105, %f1, %f104;
	mul.wide.s32 	%rd48, %r35, 4;
	add.s64 	%rd49, %rd3, %rd48;
	ld.global.nc.f32 	%f106, [%rd49];
	fma.rn.f32 	%f107, %f105, %f106, %f136;
	abs.f32 	%f108, %f104;
	add.f32 	%f109, %f137, %f108;
	ld.global.nc.u32 	%r36, [%rd46+4];
	ld.global.nc.f32 	%f110, [%rd47+4];
	mul.f32 	%f111, %f1, %f110;
	mul.wide.s32 	%rd50, %r36, 4;
	add.s64 	%rd51, %rd3, %rd50;
	ld.global.nc.f32 	%f112, [%rd51];
	fma.rn.f32 	%f136, %f111, %f112, %f107;
	abs.f32 	%f113, %f110;
	add.f32 	%f137, %f109, %f113;
	add.s32 	%r41, %r41, 2;
$L__BB0_11:
	and.b32  	%r37, %r4, 1;
	setp.eq.b32 	%p9, %r37, 1;
	not.pred 	%p10, %p9;
	@%p10 bra 	$L__BB0_13;
	mul.wide.s32 	%rd52, %r41, 4;
	add.s64 	%rd53, %rd2, %rd52;
	ld.global.nc.u32 	%r38, [%rd53];
	add.s64 	%rd54, %rd1, %rd52;
	ld.global.nc.f32 	%f114, [%rd54];
	mul.f32 	%f115, %f1, %f114;
	mul.wide.s32 	%rd55, %r38, 4;
	add.s64 	%rd56, %rd3, %rd55;
	ld.global.nc.f32 	%f116, [%rd56];
	fma.rn.f32 	%f136, %f115, %f116, %f136;
	abs.f32 	%f117, %f114;
	add.f32 	%f137, %f137, %f117;
$L__BB0_13:
	setp.leu.f32 	%p11, %f137, 0f00000000;
	mov.f32 	%f138, 0f3F000000;
	@%p11 bra 	$L__BB0_15;
	div.rn.f32 	%f119, %f136, %f137;
	add.f32 	%f120, %f119, 0f3F800000;
	mul.f32 	%f138, %f120, 0f3F000000;
$L__BB0_15:
	fma.rn.f32 	%f121, %f29, %f138, %f28;
	cvta.to.global.u64 	%rd57, %rd7;
	mul.wide.s32 	%rd58, %r1, 4;
	add.s64 	%rd59, %rd57, %rd58;
	st.global.f32 	[%rd59], %f121;
$L__BB0_16:
	ret;

}


// ===== COMPILED SASS (sm_100) =====

	.target	sm_100

	.elftype	@"ET_EXEC"


//--------------------- .note.nv.tkinfo           --------------------------
	.section	.note.nv.tkinfo,"",@"SHT_NOTE"
	.sectionflags	@"SHF_NOTE_NV_TKINFO"
	.tkinfo
        /*0018*/ 	.word	0x00000002
        /*0030*/ 	.string	""
        /*0030*/ 	.string	"ptxas"
        /*0030*/ 	.string	"Cuda compilation tools, release 13.0, V13.0.88"
        /*0030*/ 	.string	"Build cuda_13.0.r13.0/compiler.36424714_0"
        /*0030*/ 	.string	"-arch sm_100 -m 64 "



//--------------------- .note.nv.cuinfo           --------------------------
	.section	.note.nv.cuinfo,"",@"SHT_NOTE"
	.sectionflags	@"SHF_NOTE_NV_CUINFO"
        /*0018*/ 	.short	0x0002
        /*001a*/ 	.short	0x0064
        /*001c*/ 	.short	0x0082
	.zero		2


//--------------------- .nv.info                  --------------------------
	.section	.nv.info,"",@"SHT_CUDA_INFO"
	.align	4


	//----- nvinfo : EIATTR_REGCOUNT
	.align		4
        /*0000*/ 	.byte	0x04, 0x2f
        /*0002*/ 	.short	(.L_1 - .L_0)
	.align		4
.L_0:
        /*0004*/ 	.word	index@(_Z15k_compute_gainsiPKiS0_PKfS2_ffPf)
        /*0008*/ 	.word	0x00000020


	//----- nvinfo : EIATTR_FRAME_SIZE
	.align		4
.L_1:
        /*000c*/ 	.byte	0x04, 0x11
        /*000e*/ 	.short	(.L_3 - .L_2)
	.align		4
.L_2:
        /*0010*/ 	.word	index@($__internal_0_$__cuda_sm3x_div_rn_noftz_f32_slowpath)
        /*0014*/ 	.word	0x00000000


	//----- nvinfo : EIATTR_FRAME_SIZE
	.align		4
.L_3:
        /*0018*/ 	.byte	0x04, 0x11
        /*001a*/ 	.short	(.L_5 - .L_4)
	.align		4
.L_4:
        /*001c*/ 	.word	index@(_Z15k_compute_gainsiPKiS0_PKfS2_ffPf)
        /*0020*/ 	.word	0x00000000


	//----- nvinfo : EIATTR_MIN_STACK_SIZE
	.align		4
.L_5:
        /*0024*/ 	.byte	0x04, 0x12
        /*0026*/ 	.short	(.L_7 - .L_6)
	.align		4
.L_6:
        /*0028*/ 	.word	index@(_Z15k_compute_gainsiPKiS0_PKfS2_ffPf)
        /*002c*/ 	.word	0x00000000
.L_7:


//--------------------- .nv.compat                --------------------------
	.section	.nv.compat,"",@"SHT_CUDA_COMPAT_INFO"
	.align	4
        /*0000*/ 	.byte	0x02, 0x09, 0x00, 0x00, 0x02, 0x02, 0x01, 0x00, 0x02, 0x05, 0x05, 0x00, 0x03, 0x07, 0x01, 0x01
        /*0010*/ 	.byte	0x02, 0x03, 0x00, 0x00, 0x02, 0x06, 0x01, 0x00, 0x04, 0x0b, 0x08, 0x00, 0x01, 0x00, 0x00, 0x00
        /*0020*/ 	.byte	0x00, 0x00, 0x00, 0x00


//--------------------- .nv.info._Z15k_compute_gainsiPKiS0_PKfS2_ffPf --------------------------
	.section	.nv.info._Z15k_compute_gainsiPKiS0_PKfS2_ffPf,"",@"SHT_CUDA_INFO"
	.sectionflags	@""
	.align	4


	//----- nvinfo : EIATTR_CUDA_API_VERSION
	.align		4
        /*0000*/ 	.byte	0x04, 0x37
        /*0002*/ 	.short	(.L_9 - .L_8)
.L_8:
        /*0004*/ 	.word	0x00000082


	//----- nvinfo : EIATTR_KPARAM_INFO
	.align		4
.L_9:
        /*0008*/ 	.byte	0x04, 0x17
        /*000a*/ 	.short	(.L_11 - .L_10)
.L_10:
        /*000c*/ 	.word	0x00000000
        /*0010*/ 	.short	0x0007
        /*0012*/ 	.short	0x0030
        /*0014*/ 	.byte	0x00, 0xf5, 0x21, 0x00


	//----- nvinfo : EIATTR_KPARAM_INFO
	.align		4
.L_11:
        /*0018*/ 	.byte	0x04, 0x17
        /*001a*/ 	.short	(.L_13 - .L_12)
.L_12:
        /*001c*/ 	.word	0x00000000
        /*0020*/ 	.short	0x0006
        /*0022*/ 	.short	0x002c
        /*0024*/ 	.byte	0x00, 0xf0, 0x11, 0x00


	//----- nvinfo : EIATTR_KPARAM_INFO
	.align		4
.L_13:
        /*0028*/ 	.byte	0x04, 0x17
        /*002a*/ 	.short	(.L_15 - .L_14)
.L_14:
        /*002c*/ 	.word	0x00000000
        /*0030*/ 	.short	0x0005
        /*0032*/ 	.short	0x0028
        /*0034*/ 	.byte	0x00, 0xf0, 0x11, 0x00


	//----- nvinfo : EIATTR_KPARAM_INFO
	.align		4
.L_15:
        /*0038*/ 	.byte	0x04, 0x17
        /*003a*/ 	.short	(.L_17 - .L_16)
.L_16:
        /*003c*/ 	.word	0x00000000
        /*0040*/ 	.short	0x0004
        /*0042*/ 	.short	0x0020
        /*0044*/ 	.byte	0x00, 0xf5, 0x21, 0x00


	//----- nvinfo : EIATTR_KPARAM_INFO
	.align		4
.L_17:
        /*0048*/ 	.byte	0x04, 0x17
        /*004a*/ 	.short	(.L_19 - .L_18)
.L_18:
        /*004c*/ 	.word	0x00000000
        /*0050*/ 	.short	0x0003
        /*0052*/ 	.short	0x0018
        /*0054*/ 	.byte	0x00, 0xf5, 0x21, 0x00


	//----- nvinfo : EIATTR_KPARAM_INFO
	.align		4
.L_19:
        /*0058*/ 	.byte	0x04, 0x17
        /*005a*/ 	.short	(.L_21 - .L_20)
.L_20:
        /*005c*/ 	.word	0x00000000
        /*0060*/ 	.short	0x0002
        /*0062*/ 	.short	0x0010
        /*0064*/ 	.byte	0x00, 0xf5, 0x21, 0x00


	//----- nvinfo : EIATTR_KPARAM_INFO
	.align		4
.L_21:
        /*0068*/ 	.byte	0x04, 0x17
        /*006a*/ 	.short	(.L_23 - .L_22)
.L_22:
        /*006c*/ 	.word	0x00000000
        /*0070*/ 	.short	0x0001
        /*0072*/ 	.short	0x0008
        /*0074*/ 	.byte	0x00, 0xf5, 0x21, 0x00


	//----- nvinfo : EIATTR_KPARAM_INFO
	.align		4
.L_23:
        /*0078*/ 	.byte	0x04, 0x17
        /*007a*/ 	.short	(.L_25 - .L_24)
.L_24:
        /*007c*/ 	.word	0x00000000
        /*0080*/ 	.short	0x0000
        /*0082*/ 	.short	0x0000
        /*0084*/ 	.byte	0x00, 0xf0, 0x11, 0x00


	//----- nvinfo : EIATTR_SPARSE_MMA_MASK
	.align		4
.L_25:
        /*0088*/ 	.byte	0x03, 0x50
        /*008a*/ 	.short	0x0000


	//----- nvinfo : EIATTR_MAXREG_COUNT
	.align		4
        /*008c*/ 	.byte	0x03, 0x1b
        /*008e*/ 	.short	0x00ff


	//----- nvinfo : EIATTR_MERCURY_ISA_VERSION
	.align		4
        /*0090*/ 	.byte	0x03, 0x5f
        /*0092*/ 	.short	0x0101


	//----- nvinfo : EIATTR_VRC_CTA_INIT_COUNT
	.align		4
        /*0094*/ 	.byte	0x02, 0x4a
	.zero		1
	.zero		1


	//----- nvinfo : EIATTR_EXIT_INSTR_OFFSETS
	.align		4
        /*0098*/ 	.byte	0x04, 0x1c
        /*009a*/ 	.short	(.L_27 - .L_26)


	//   ....[0]....
.L_26:
        /*009c*/ 	.word	0x00000070


	//   ....[1]....
        /*00a0*/ 	.word	0x00000cb0


	//----- nvinfo : EIATTR_CRS_STACK_SIZE
	.align		4
.L_27:
        /*00a4*/ 	.byte	0x04, 0x1e
        /*00a6*/ 	.short	(.L_29 - .L_28)
.L_28:
        /*00a8*/ 	.word	0x00000000


	//----- nvinfo : EIATTR_CBANK_PARAM_SIZE
	.align		4
.L_29:
        /*00ac*/ 	.byte	0x03, 0x19
        /*00ae*/ 	.short	0x0038


	//----- nvinfo : EIATTR_PARAM_CBANK
	.align		4
        /*00b0*/ 	.byte	0x04, 0x0a
        /*00b2*/ 	.short	(.L_31 - .L_30)
	.align		4
.L_30:
        /*00b4*/ 	.word	index@(.nv.constant0._Z15k_compute_gainsiPKiS0_PKfS2_ffPf)
        /*00b8*/ 	.short	0x0380
        /*00ba*/ 	.short	0x0038


	//----- nvinfo : EIATTR_SW_WAR
	.align		4
.L_31:
        /*00bc*/ 	.byte	0x04, 0x36
        /*00be*/ 	.short	(.L_33 - .L_32)
.L_32:
        /*00c0*/ 	.word	0x00000008
.L_33:


//--------------------- .nv.callgraph             --------------------------
	.section	.nv.callgraph,"",@"SHT_CUDA_CALLGRAPH"
	.align	4
	.sectionentsize	8
	.align		4
        /*0000*/ 	.word	0x00000000
	.align		4
        /*0004*/ 	.word	0xffffffff
	.align		4
        /*0008*/ 	.word	0x00000000
	.align		4
        /*000c*/ 	.word	0xfffffffe
	.align		4
        /*0010*/ 	.word	0x00000000
	.align		4
        /*0014*/ 	.word	0xfffffffd
	.align		4
        /*0018*/ 	.word	0x00000000
	.align		4
        /*001c*/ 	.word	0xfffffffc


//--------------------- .text._Z15k_compute_gainsiPKiS0_PKfS2_ffPf --------------------------
	.section	.text._Z15k_compute_gainsiPKiS0_PKfS2_ffPf,"ax",@progbits
	.align	128
        .global         _Z15k_compute_gainsiPKiS0_PKfS2_ffPf
        .type           _Z15k_compute_gainsiPKiS0_PKfS2_ffPf,@function
        .size           _Z15k_compute_gainsiPKiS0_PKfS2_ffPf,(.L_x_23 - _Z15k_compute_gainsiPKiS0_PKfS2_ffPf)
        .other          _Z15k_compute_gainsiPKiS0_PKfS2_ffPf,@"STO_CUDA_ENTRY STV_DEFAULT"
_Z15k_compute_gainsiPKiS0_PKfS2_ffPf:
.text._Z15k_compute_gainsiPKiS0_PKfS2_ffPf:
[----:B------:R-:W-:Y:S01]  /*0000*/  LDC R1, c[0x0][0x37c] ;  /* 0x0000df00ff017b82 */ /* 0x000fe20000000800 */
[----:B------:R-:W0:Y:S07]  /*0010*/  S2R R0, SR_TID.X ;  /* 0x0000000000007919 */ /* 0x000e2e0000002100 */
[----:B------:R-:W0:Y:S01]  /*0020*/  S2UR UR4, SR_CTAID.X ;  /* 0x00000000000479c3 */ /* 0x000e220000002500 */
[----:B------:R-:W1:Y:S07]  /*0030*/  LDCU UR5, c[0x0][0x380] ;  /* 0x00007000ff0577ac */ /* 0x000e6e0008000800 */
[----:B------:R-:W0:Y:S02]  /*0040*/  LDC R11, c[0x0][0x360] ;  /* 0x0000d800ff0b7b82 */ /* 0x000e240000000800 */
[----:B0-----:R-:W-:-:S05]  /*0050*/  IMAD R11, R11, UR4, R0 ;  /* 0x000000040b0b7c24 */ /* 0x001fca000f8e0200 */
[----:B-1----:R-:W-:-:S13]  /*0060*/  ISETP.GE.AND P0, PT, R11, UR5, PT ;  /* 0x000000050b007c0c */ /* 0x002fda000bf06270 */
[----:B------:R-:W-:Y:S05]  /*0070*/  @P0 EXIT ;  /* 0x000000000000094d */ /* 0x000fea0003800000 */
[----:B------:R-:W0:Y:S01]  /*0080*/  LDC.64 R2, c[0x0][0x388] ;  /* 0x0000e200ff027b82 */ /* 0x000e220000000a00 */
[----:B------:R-:W1:Y:S01]  /*0090*/  LDCU.64 UR4, c[0x0][0x358] ;  /* 0x00006b00ff0477ac */ /* 0x000e620008000a00 */
[----:B0-----:R-:W-:-:S05]  /*00a0*/  IMAD.WIDE R2, R11, 0x4, R2 ;  /* 0x000000040b027825 */ /* 0x001fca00078e0202 */
[----:B-1----:R-:W2:Y:S04]  /*00b0*/  LDG.E.CONSTANT R21, desc[UR4][R2.64] ;  /* 0x0000000402157981 */ /* 0x002ea8000c1e9900 */
[----:B------:R-:W2:Y:S01]  /*00c0*/  LDG.E.CONSTANT R6, desc[UR4][R2.64+0x4] ;  /* 0x0000040402067981 */ /* 0x000ea2000c1e9900 */
[----:B------:R-:W-:Y:S01]  /*00d0*/  BSSY.RECONVERGENT B0, `(.L_x_0) ;  /* 0x00000a3000007945 */ /* 0x000fe20003800200 */
[----:B------:R-:W-:Y:S01]  /*00e0*/  HFMA2 R13, -RZ, RZ, 0, 0 ;  /* 0x00000000ff0d7431 */ /* 0x000fe200000001ff */
[----:B------:R-:W-:Y:S02]  /*00f0*/  MOV R14, RZ ;  /* 0x000000ff000e7202 */ /* 0x000fe40000000f00 */
[----:B--2---:R-:W-:-:S13]  /*0100*/  ISETP.GE.AND P0, PT, R21, R6, PT ;  /* 0x000000061500720c */ /* 0x004fda0003f06270 */
[----:B------:R-:W-:Y:S05]  /*0110*/  @P0 BRA `(.L_x_1) ;  /* 0x0000000800780947 */ /* 0x000fea0003800000 */
[----:B------:R-:W0:Y:S02]  /*0120*/  LDC.64 R2, c[0x0][0x3a0] ;  /* 0x0000e800ff027b82 */ /* 0x000e240000000a00 */
[----:B0-----:R-:W-:-:S05]  /*0130*/  IMAD.WIDE R4, R11, 0x4, R2 ;  /* 0x000000040b047825 */ /* 0x001fca00078e0202 */
[----:B------:R0:W5:Y:S01]  /*0140*/  LDG.E.CONSTANT R0, desc[UR4][R4.64] ;  /* 0x0000000404007981 */ /* 0x000162000c1e9900 */
[CC--:B------:R-:W-:Y:S01]  /*0150*/  IADD3 R10, PT, PT, R6.reuse, -R21.reuse, RZ ;  /* 0x80000015060a7210 */ /* 0x0c0fe20007ffe0ff */
[----:B------:R-:W-:Y:S01]  /*0160*/  BSSY.RECONVERGENT B1, `(.L_x_2) ;  /* 0x000004f000017945 */ /* 0x000fe20003800200 */
[----:B------:R-:W-:Y:S02]  /*0170*/  IADD3 R6, PT, PT, -R6, R21, RZ ;  /* 0x0000001506067210 */ /* 0x000fe40007ffe1ff */
[----:B------:R-:W-:Y:S02]  /*0180*/  LOP3.LUT R20, R10, 0x7, RZ, 0xc0, !PT ;  /* 0x000000070a147812 */ /* 0x000fe400078ec0ff */
[----:B------:R-:W-:Y:S02]  /*0190*/  ISETP.GT.U32.AND P1, PT, R6, -0x8, PT ;  /* 0xfffffff80600780c */ /* 0x000fe40003f24070 */
[----:B------:R-:W-:Y:S02]  /*01a0*/  ISETP.NE.AND P0, PT, R20, RZ, PT ;  /* 0x000000ff1400720c */ /* 0x000fe40003f05270 */
[----:B------:R-:W-:-:S02]  /*01b0*/  MOV R14, RZ ;  /* 0x000000ff000e7202 */ /* 0x000fc40000000f00 */
[----:B------:R-:W-:-:S07]  /*01c0*/  MOV R13, RZ ;  /* 0x000000ff000d7202 */ /* 0x000fce0000000f00 */
[----:B0-----:R-:W-:Y:S05]  /*01d0*/  @P1 BRA `(.L_x_3) ;  /* 0x00000004001c1947 */ /* 0x001fea0003800000 */
[----:B------:R-:W0:Y:S01]  /*01e0*/  LDC.64 R4, c[0x0][0x390] ;  /* 0x0000e400ff047b82 */ /* 0x000e220000000a00 */
[----:B------:R-:W-:Y:S01]  /*01f0*/  LOP3.LUT R22, R10, 0xfffffff8, RZ, 0xc0, !PT ;  /* 0xfffffff80a167812 */ /* 0x000fe200078ec0ff */
[----:B------:R-:W-:-:S03]  /*0200*/  HFMA2 R14, -RZ, RZ, 0, 0 ;  /* 0x00000000ff0e7431 */ /* 0x000fc600000001ff */
[----:B------:R-:W-:-:S03]  /*0210*/  IADD3 R22, PT, PT, -R22, RZ, RZ ;  /* 0x000000ff16167210 */ /* 0x000fc60007ffe1ff */
[----:B------:R-:W1:Y:S01]  /*0220*/  LDC.64 R6, c[0x0][0x398] ;  /* 0x0000e600ff067b82 */ /* 0x000e620000000a00 */
[----:B0-----:R-:W-:-:S04]  /*0230*/  IADD3 R4, P1, PT, R4, 0x10, RZ ;  /* 0x0000001004047810 */ /* 0x001fc80007f3e0ff */
[----:B------:R-:W-:Y:S02]  /*0240*/  IADD3.X R5, PT, PT, RZ, R5, RZ, P1, !PT ;  /* 0x00000005ff057210 */ /* 0x000fe40000ffe4ff */
[----:B-1----:R-:W-:-:S04]  /*0250*/  IADD3 R6, P2, PT, R6, 0x10, RZ ;  /* 0x0000001006067810 */ /* 0x002fc80007f5e0ff */
[----:B------:R-:W-:-:S09]  /*0260*/  IADD3.X R7, PT, PT, RZ, R7, RZ, P2, !PT ;  /* 0x00000007ff077210 */ /* 0x000fd200017fe4ff */
.L_x_4:
[----:B------:R-:W-:-:S05]  /*0270*/  IMAD.WIDE R18, R21, 0x4, R4 ;  /* 0x0000000415127825 */ /* 0x000fca00078e0204 */
[----:B------:R-:W2:Y:S04]  /*0280*/  LDG.E.CONSTANT R25, desc[UR4][R18.64+-0x10] ;  /* 0xfffff00412197981 */ /* 0x000ea8000c1e9900 */
[----:B------:R-:W3:Y:S01]  /*0290*/  LDG.E.CONSTANT R17, desc[UR4][R18.64+-0xc] ;  /* 0xfffff40412117981 */ /* 0x000ee2000c1e9900 */
[----:B------:R-:W-:-:S03]  /*02a0*/  IMAD.WIDE R8, R21, 0x4, R6 ;  /* 0x0000000415087825 */ /* 0x000fc600078e0206 */
[----:B------:R-:W4:Y:S04]  /*02b0*/  LDG.E.CONSTANT R15, desc[UR4][R18.64+-0x8] ;  /* 0xfffff804120f7981 */ /* 0x000f28000c1e9900 */
[----:B------:R-:W4:Y:S04]  /*02c0*/  LDG.E.CONSTANT R23, desc[UR4][R8.64+-0x10] ;  /* 0xfffff00408177981 */ /* 0x000f28000c1e9900 */
[----:B------:R-:W4:Y:S04]  /*02d0*/  LDG.E.CONSTANT R28, desc[UR4][R8.64+-0xc] ;  /* 0xfffff404081c7981 */ /* 0x000f28000c1e9900 */
[----:B------:R0:W4:Y:S01]  /*02e0*/  LDG.E.CONSTANT R29, desc[UR4][R18.64+0xc] ;  /* 0x00000c04121d7981 */ /* 0x000122000c1e9900 */
[----:B--2---:R-:W-:-:S06]  /*02f0*/  IMAD.WIDE R24, R25, 0x4, R2 ;  /* 0x0000000419187825 */ /* 0x004fcc00078e0202 */
[----:B------:R-:W2:Y:S01]  /*0300*/  LDG.E.CONSTANT R24, desc[UR4][R24.64] ;  /* 0x0000000418187981 */ /* 0x000ea2000c1e9900 */
[----:B---3--:R-:W-:-:S06]  /*0310*/  IMAD.WIDE R16, R17, 0x4, R2 ;  /* 0x0000000411107825 */ /* 0x008fcc00078e0202 */
[----:B------:R-:W3:Y:S01]  /*0320*/  LDG.E.CONSTANT R16, desc[UR4][R16.64] ;  /* 0x0000000410107981 */ /* 0x000ee2000c1e9900 */
[C---:B----45:R-:W-:Y:S01]  /*0330*/  FMUL R12, R0.reuse, R23 ;  /* 0x00000017000c7220 */ /* 0x070fe20000400000 */
[----:B------:R-:W-:Y:S02]  /*0340*/  FMUL R26, R0, R28 ;  /* 0x0000001c001a7220 */ /* 0x000fe40000400000 */
[----:B------:R-:W4:Y:S01]  /*0350*/  LDG.E.CONSTANT R17, desc[UR4][R18.64] ;  /* 0x0000000412117981 */ /* 0x000f22000c1e9900 */
[----:B--2---:R-:W-:Y:S01]  /*0360*/  FFMA R27, R12, R24, R13 ;  /* 0x000000180c1b7223 */ /* 0x004fe2000000000d */
[----:B------:R-:W-:Y:S02]  /*0370*/  IMAD.WIDE R12, R15, 0x4, R2 ;  /* 0x000000040f0c7825 */ /* 0x000fe400078e0202 */
[----:B------:R-:W2:Y:S04]  /*0380*/  LDG.E.CONSTANT R24, desc[UR4][R18.64+-0x4] ;  /* 0xfffffc0412187981 */ /* 0x000ea8000c1e9900 */
[----:B------:R-:W4:Y:S04]  /*0390*/  LDG.E.CONSTANT R15, desc[UR4][R8.64+-0x8] ;  /* 0xfffff804080f7981 */ /* 0x000f28000c1e9900 */
[----:B------:R-:W2:Y:S01]  /*03a0*/  LDG.E.CONSTANT R12, desc[UR4][R12.64] ;  /* 0x000000040c0c7981 */ /* 0x000ea2000c1e9900 */
[----:B---3--:R-:W-:-:S03]  /*03b0*/  FFMA R25, R26, R16, R27 ;  /* 0x000000101a197223 */ /* 0x008fc6000000001b */
[----:B------:R-:W3:Y:S04]  /*03c0*/  LDG.E.CONSTANT R26, desc[UR4][R18.64+0x4] ;  /* 0x00000404121a7981 */ /* 0x000ee8000c1e9900 */
[----:B------:R-:W0:Y:S01]  /*03d0*/  LDG.E.CONSTANT R27, desc[UR4][R18.64+0x8] ;  /* 0x00000804121b7981 */ /* 0x000e22000c1e9900 */
[----:B------:R-:W-:-:S04]  /*03e0*/  FADD R23, |R23|, R14 ;  /* 0x0000000e17177221 */ /* 0x000fc80000000200 */
[----:B------:R-:W-:Y:S01]  /*03f0*/  FADD R28, R23, |R28| ;  /* 0x4000001c171c7221 */ /* 0x000fe20000000000 */
[----:B----4-:R-:W-:-:S04]  /*0400*/  FMUL R14, R0, R15 ;  /* 0x0000000f000e7220 */ /* 0x010fc80000400000 */
[----:B--2---:R-:W-:Y:S01]  /*0410*/  FFMA R23, R14, R12, R25 ;  /* 0x0000000c0e177223 */ /* 0x004fe20000000019 */
[----:B------:R-:W-:Y:S01]  /*0420*/  IMAD.WIDE R12, R24, 0x4, R2 ;  /* 0x00000004180c7825 */ /* 0x000fe200078e0202 */
[----:B------:R-:W2:Y:S03]  /*0430*/  LDG.E.CONSTANT R25, desc[UR4][R8.64+-0x4] ;  /* 0xfffffc0408197981 */ /* 0x000ea6000c1e9900 */
[----:B------:R-:W-:Y:S01]  /*0440*/  FADD R24, R28, |R15| ;  /* 0x4000000f1c187221 */ /* 0x000fe20000000000 */
[--C-:B------:R-:W-:Y:S01]  /*0450*/  IMAD.WIDE R14, R17, 0x4, R2.reuse ;  /* 0x00000004110e7825 */ /* 0x100fe200078e0202 */
[----:B------:R-:W4:Y:S04]  /*0460*/  LDG.E.CONSTANT R28, desc[UR4][R8.64] ;  /* 0x00000004081c7981 */ /* 0x000f28000c1e9900 */
[----:B------:R-:W4:Y:S01]  /*0470*/  LDG.E.CONSTANT R12, desc[UR4][R12.64] ;  /* 0x000000040c0c7981 */ /* 0x000f22000c1e9900 */
[----:B---3--:R-:W-:-:S03]  /*0480*/  IMAD.WIDE R16, R26, 0x4, R2 ;  /* 0x000000041a107825 */ /* 0x008fc600078e0202 */
[----:B------:R-:W3:Y:S01]  /*0490*/  LDG.E.CONSTANT R14, desc[UR4][R14.64] ;  /* 0x000000040e0e7981 */ /* 0x000ee2000c1e9900 */
[----:B0-----:R-:W-:-:S03]  /*04a0*/  IMAD.WIDE R18, R27, 0x4, R2 ;  /* 0x000000041b127825 */ /* 0x001fc600078e0202 */
[----:B------:R-:W3:Y:S04]  /*04b0*/  LDG.E.CONSTANT R16, desc[UR4][R16.64] ;  /* 0x0000000410107981 */ /* 0x000ee8000c1e9900 */
[----:B------:R-:W3:Y:S01]  /*04c0*/  LDG.E.CONSTANT R13, desc[UR4][R8.64+0x4] ;  /* 0x00000404080d7981 */ /* 0x000ee2000c1e9900 */
[----:B------:R-:W-:-:S03]  /*04d0*/  IMAD.WIDE R26, R29, 0x4, R2 ;  /* 0x000000041d1a7825 */ /* 0x000fc600078e0202 */
[----:B------:R-:W3:Y:S04]  /*04e0*/  LDG.E.CONSTANT R15, desc[UR4][R8.64+0x8] ;  /* 0x00000804080f7981 */ /* 0x000ee8000c1e9900 */
[----:B------:R-:W3:Y:S04]  /*04f0*/  LDG.E.CONSTANT R18, desc[UR4][R18.64] ;  /* 0x0000000412127981 */ /* 0x000ee8000c1e9900 */
[----:B------:R0:W3:Y:S04]  /*0500*/  LDG.E.CONSTANT R17, desc[UR4][R8.64+0xc] ;  /* 0x00000c0408117981 */ /* 0x0000e8000c1e9900 */
[----:B------:R-:W3:Y:S01]  /*0510*/  LDG.E.CONSTANT R26, desc[UR4][R26.64] ;  /* 0x000000041a1a7981 */ /* 0x000ee2000c1e9900 */
[----:B------:R-:W-:-:S04]  /*0520*/  IADD3 R22, PT, PT, R22, 0x8, RZ ;  /* 0x0000000816167810 */ /* 0x000fc80007ffe0ff */
[----:B------:R-:W-:Y:S02]  /*0530*/  ISETP.NE.AND P1, PT, R22, RZ, PT ;  /* 0x000000ff1600720c */ /* 0x000fe40003f25270 */
[----:B------:R-:W-:Y:S01]  /*0540*/  IADD3 R21, PT, PT, R21, 0x8, RZ ;  /* 0x0000000815157810 */ /* 0x000fe20007ffe0ff */
[----:B--2---:R-:W-:Y:S01]  /*0550*/  FADD R29, R24, |R25| ;  /* 0x40000019181d7221 */ /* 0x004fe20000000000 */
[----:B------:R-:W-:-:S04]  /*0560*/  FMUL R24, R0, R25 ;  /* 0x0000001900187220 */ /* 0x000fc80000400000 */
[----:B----4-:R-:W-:Y:S01]  /*0570*/  FFMA R23, R24, R12, R23 ;  /* 0x0000000c18177223 */ /* 0x010fe20000000017 */
[----:B------:R-:W-:Y:S01]  /*0580*/  FMUL R12, R0, R28 ;  /* 0x0000001c000c7220 */ /* 0x000fe20000400000 */
[----:B------:R-:W-:-:S03]  /*0590*/  FADD R28, R29, |R28| ;  /* 0x4000001c1d1c7221 */ /* 0x000fc60000000000 */
[----:B---3--:R-:W-:Y:S01]  /*05a0*/  FFMA R23, R12, R14, R23 ;  /* 0x0000000e0c177223 */ /* 0x008fe20000000017 */
[----:B------:R-:W-:Y:S01]  /*05b0*/  FMUL R12, R0, R13 ;  /* 0x0000000d000c7220 */ /* 0x000fe20000400000 */
[----:B------:R-:W-:-:S03]  /*05c0*/  FADD R28, R28, |R13| ;  /* 0x4000000d1c1c7221 */ /* 0x000fc60000000000 */
[----:B------:R-:W-:Y:S01]  /*05d0*/  FFMA R23, R12, R16, R23 ;  /* 0x000000100c177223 */ /* 0x000fe20000000017 */
[----:B0-----:R-:W-:Y:S01]  /*05e0*/  FMUL R8, R0, R15 ;  /* 0x0000000f00087220 */ /* 0x001fe20000400000 */
[----:B------:R-:W-:-:S03]  /*05f0*/  FADD R28, R28, |R15| ;  /* 0x4000000f1c1c7221 */ /* 0x000fc60000000000 */
[----:B------:R-:W-:Y:S01]  /*0600*/  FFMA R23, R8, R18, R23 ;  /* 0x0000001208177223 */ /* 0x000fe20000000017 */
[----:B------:R-:W-:Y:S01]  /*0610*/  FMUL R8, R0, R17 ;  /* 0x0000001100087220 */ /* 0x000fe20000400000 */
[----:B------:R-:W-:-:S03]  /*0620*/  FADD R14, R28, |R17| ;  /* 0x400000111c0e7221 */ /* 0x000fc60000000000 */
[----:B------:R-:W-:Y:S01]  /*0630*/  FFMA R13, R8, R26, R23 ;  /* 0x0000001a080d7223 */ /* 0x000fe20000000017 */
[----:B------:R-:W-:Y:S06]  /*0640*/  @P1 BRA `(.L_x_4) ;  /* 0xfffffffc00081947 */ /* 0x000fec000383ffff */
.L_x_3:
[----:B------:R-:W-:Y:S05]  /*0650*/  BSYNC.RECONVERGENT B1 ;  /* 0x0000000000017941 */ /* 0x000fea0003800200 */
.L_x_2:
[----:B------:R-:W-:Y:S05]  /*0660*/  @!P0 BRA `(.L_x_1) ;  /* 0x0000000400248947 */ /* 0x000fea0003800000 */
[----:B------:R-:W-:Y:S01]  /*0670*/  ISETP.GE.U32.AND P0, PT, R20, 0x4, PT ;  /* 0x000000041400780c */ /* 0x000fe20003f06070 */
[----:B------:R-:W-:Y:S01]  /*0680*/  BSSY.RECONVERGENT B1, `(.L_x_5) ;  /* 0x0000025000017945 */ /* 0x000fe20003800200 */
[----:B------:R-:W-:-:S04]  /*0690*/  LOP3.LUT R18, R10, 0x3, RZ, 0xc0, !PT ;  /* 0x000000030a127812 */ /* 0x000fc800078ec0ff */
[----:B------:R-:W-:-:S07]  /*06a0*/  ISETP.NE.AND P1, PT, R18, RZ, PT ;  /* 0x000000ff1200720c */ /* 0x000fce0003f25270 */
[----:B------:R-:W-:Y:S06]  /*06b0*/  @!P0 BRA `(.L_x_6) ;  /* 0x0000000000848947 */ /* 0x000fec0003800000 */
[----:B------:R-:W0:Y:S08]  /*06c0*/  LDC.64 R8, c[0x0][0x390] ;  /* 0x0000e400ff087b82 */ /* 0x000e300000000a00 */
[----:B------:R-:W1:Y:S01]  /*06d0*/  LDC.64 R4, c[0x0][0x398] ;  /* 0x0000e600ff047b82 */ /* 0x000e620000000a00 */
[----:B0-----:R-:W-:-:S05]  /*06e0*/  IMAD.WIDE R8, R21, 0x4, R8 ;  /* 0x0000000415087825 */ /* 0x001fca00078e0208 */
[----:B------:R-:W2:Y:S04]  /*06f0*/  LDG.E.CONSTANT R25, desc[UR4][R8.64] ;  /* 0x0000000408197981 */ /* 0x000ea8000c1e9900 */
[----:B------:R-:W3:Y:S04]  /*0700*/  LDG.E.CONSTANT R17, desc[UR4][R8.64+0x4] ;  /* 0x0000040408117981 */ /* 0x000ee8000c1e9900 */
[----:B------:R-:W4:Y:S04]  /*0710*/  LDG.E.CONSTANT R7, desc[UR4][R8.64+0x8] ;  /* 0x0000080408077981 */ /* 0x000f28000c1e9900 */
[----:B------:R-:W4:Y:S01]  /*0720*/  LDG.E.CONSTANT R27, desc[UR4][R8.64+0xc] ;  /* 0x00000c04081b7981 */ /* 0x000f22000c1e9900 */
[----:B-1----:R-:W-:-:S05]  /*0730*/  IMAD.WIDE R4, R21, 0x4, R4 ;  /* 0x0000000415047825 */ /* 0x002fca00078e0204 */
[----:B------:R-:W4:Y:S04]  /*0740*/  LDG.E.CONSTANT R23, desc[UR4][R4.64] ;  /* 0x0000000404177981 */ /* 0x000f28000c1e9900 */
[----:B------:R-:W4:Y:S04]  /*0750*/  LDG.E.CONSTANT R19, desc[UR4][R4.64+0x4] ;  /* 0x0000040404137981 */ /* 0x000f28000c1e9900 */
[----:B------:R-:W4:Y:S01]  /*0760*/  LDG.E.CONSTANT R15, desc[UR4][R4.64+0x8] ;  /* 0x00000804040f7981 */ /* 0x000f22000c1e9900 */
[----:B--2---:R-:W-:-:S04]  /*0770*/  IMAD.WIDE R24, R25, 0x4, R2 ;  /* 0x0000000419187825 */ /* 0x004fc800078e0202 */
[--C-:B---3--:R-:W-:Y:S01]  /*0780*/  IMAD.WIDE R16, R17, 0x4, R2.reuse ;  /* 0x0000000411107825 */ /* 0x108fe200078e0202 */
[----:B------:R-:W2:Y:S03]  /*0790*/  LDG.E.CONSTANT R12, desc[UR4][R24.64] ;  /* 0x00000004180c7981 */ /* 0x000ea6000c1e9900 */
[--C-:B----4-:R-:W-:Y:S02]  /*07a0*/  IMAD.WIDE R6, R7, 0x4, R2.reuse ;  /* 0x0000000407067825 */ /* 0x110fe400078e0202 */
[----:B------:R-:W3:Y:S02]  /*07b0*/  LDG.E.CONSTANT R16, desc[UR4][R16.64] ;  /* 0x0000000410107981 */ /* 0x000ee4000c1e9900 */
[----:B------:R-:W-:Y:S02]  /*07c0*/  IMAD.WIDE R8, R27, 0x4, R2 ;  /* 0x000000041b087825 */ /* 0x000fe400078e0202 */
[----:B------:R-:W4:Y:S04]  /*07d0*/  LDG.E.CONSTANT R6, desc[UR4][R6.64] ;  /* 0x0000000406067981 */ /* 0x000f28000c1e9900 */
[----:B------:R-:W4:Y:S04]  /*07e0*/  LDG.E.CONSTANT R27, desc[UR4][R4.64+0xc] ;  /* 0x00000c04041b7981 */ /* 0x000f28000c1e9900 */
[----:B------:R-:W4:Y:S01]  /*07f0*/  LDG.E.CONSTANT R8, desc[UR4][R8.64] ;  /* 0x0000000408087981 */ /* 0x000f22000c1e9900 */
[----:B-----5:R-:W-:Y:S01]  /*0800*/  FMUL R20, R0, R23 ;  /* 0x0000001700147220 */ /* 0x020fe20000400000 */
[----:B------:R-:W-:-:S04]  /*0810*/  FADD R14, R14, |R23| ;  /* 0x400000170e0e7221 */ /* 0x000fc80000000000 */
[----:B------:R-:W-:-:S04]  /*0820*/  FADD R14, R14, |R19| ;  /* 0x400000130e0e7221 */ /* 0x000fc80000000000 */
[----:B------:R-:W-:Y:S01]  /*0830*/  FADD R14, R14, |R15| ;  /* 0x4000000f0e0e7221 */ /* 0x000fe20000000000 */
[----:B------:R-:W-:Y:S01]  /*0840*/  IADD3 R21, PT, PT, R21, 0x4, RZ ;  /* 0x0000000415157810 */ /* 0x000fe20007ffe0ff */
[----:B--2---:R-:W-:Y:S01]  /*0850*/  FFMA R12, R20, R12, R13 ;  /* 0x0000000c140c7223 */ /* 0x004fe2000000000d */
[----:B------:R-:W-:-:S04]  /*0860*/  FMUL R13, R0, R19 ;  /* 0x00000013000d7220 */ /* 0x000fc80000400000 */
[----:B---3--:R-:W-:Y:S01]  /*0870*/  FFMA R13, R13, R16, R12 ;  /* 0x000000100d0d7223 */ /* 0x008fe2000000000c */
[----:B------:R-:W-:-:S04]  /*0880*/  FMUL R12, R0, R15 ;  /* 0x0000000f000c7220 */ /* 0x000fc80000400000 */
[----:B----4-:R-:W-:Y:S01]  /*0890*/  FFMA R13, R12, R6, R13 ;  /* 0x000000060c0d7223 */ /* 0x010fe2000000000d */
[----:B------:R-:W-:Y:S01]  /*08a0*/  FMUL R4, R0, R27 ;  /* 0x0000001b00047220 */ /* 0x000fe20000400000 */
[----:B------:R-:W-:-:S03]  /*08b0*/  FADD R14, R14, |R27| ;  /* 0x4000001b0e0e7221 */ /* 0x000fc60000000000 */
[----:B------:R-:W-:-:S07]  /*08c0*/  FFMA R13, R4, R8, R13 ;  /* 0x00000008040d7223 */ /* 0x000fce000000000d */
.L_x_6:
[----:B------:R-:W-:Y:S05]  /*08d0*/  BSYNC.RECONVERGENT B1 ;  /* 0x0000000000017941 */ /* 0x000fea0003800200 */
.L_x_5:
[----:B------:R-:W-:Y:S05]  /*08e0*/  @!P1 BRA `(.L_x_1) ;  /* 0x0000000000849947 */ /* 0x000fea0003800000 */
[----:B------:R-:W0:Y:S01]  /*08f0*/  LDC.64 R4, c[0x0][0x390] ;  /* 0x0000e400ff047b82 */ /* 0x000e220000000a00 */
[----:B------:R-:W-:Y:S02]  /*0900*/  ISETP.NE.AND P0, PT, R18, 0x1, PT ;  /* 0x000000011200780c */ /* 0x000fe40003f05270 */
[----:B------:R-:W-:-:S04]  /*0910*/  LOP3.LUT R10, R10, 0x1, RZ, 0xc0, !PT ;  /* 0x000000010a0a7812 */ /* 0x000fc800078ec0ff */
[----:B------:R-:W-:Y:S01]  /*0920*/  ISETP.NE.U32.AND P1, PT, R10, 0x1, PT ;  /* 0x000000010a00780c */ /* 0x000fe20003f25070 */
[----:B------:R-:W1:Y:S08]  /*0930*/  LDC.64 R8, c[0x0][0x398] ;  /* 0x0000e600ff087b82 */ /* 0x000e700000000a00 */
[----:B------:R-:W2:Y:S01]  /*0940*/  LDC.64 R6, c[0x0][0x390] ;  /* 0x0000e400ff067b82 */ /* 0x000ea20000000a00 */
[----:B0-----:R-:W-:-:S05]  /*0950*/  @P0 IMAD.WIDE R16, R21, 0x4, R4 ;  /* 0x0000000415100825 */ /* 0x001fca00078e0204 */
[----:B------:R-:W3:Y:S01]  /*0960*/  @P0 LDG.E.CONSTANT R19, desc[UR4][R16.64] ;  /* 0x0000000410130981 */ /* 0x000ee2000c1e9900 */
[C---:B-1----:R-:W-:Y:S01]  /*0970*/  @P0 IMAD.WIDE R4, R21.reuse, 0x4, R8 ;  /* 0x0000000415040825 */ /* 0x042fe200078e0208 */
[----:B------:R-:W-:Y:S02]  /*0980*/  @P0 IADD3 R21, PT, PT, R21, 0x2, RZ ;  /* 0x0000000215150810 */ /* 0x000fe40007ffe0ff */
[----:B------:R-:W4:Y:S04]  /*0990*/  @P0 LDG.E.CONSTANT R23, desc[UR4][R16.64+0x4] ;  /* 0x0000040410170981 */ /* 0x000f28000c1e9900 */
[----:B------:R-:W4:Y:S01]  /*09a0*/  @P0 LDG.E.CONSTANT R15, desc[UR4][R4.64] ;  /* 0x00000004040f0981 */ /* 0x000f22000c1e9900 */
[C---:B--2---:R-:W-:Y:S02]  /*09b0*/  @!P1 IMAD.WIDE R8, R21.reuse, 0x4, R6 ;  /* 0x0000000415089825 */ /* 0x044fe400078e0206 */
[----:B------:R-:W0:Y:S01]  /*09c0*/  LDC.64 R6, c[0x0][0x398] ;  /* 0x0000e600ff067b82 */ /* 0x000e220000000a00 */
[----:B------:R-:W2:Y:S04]  /*09d0*/  @P0 LDG.E.CONSTANT R10, desc[UR4][R4.64+0x4] ;  /* 0x00000404040a0981 */ /* 0x000ea8000c1e9900 */
[----:B------:R-:W2:Y:S01]  /*09e0*/  @!P1 LDG.E.CONSTANT R9, desc[UR4][R8.64] ;  /* 0x0000000408099981 */ /* 0x000ea2000c1e9900 */
[----:B0-----:R-:W-:-:S06]  /*09f0*/  @!P1 IMAD.WIDE R6, R21, 0x4, R6 ;  /* 0x0000000415069825 */ /* 0x001fcc00078e0206 */
[----:B------:R-:W2:Y:S01]  /*0a00*/  @!P1 LDG.E.CONSTANT R7, desc[UR4][R6.64] ;  /* 0x0000000406079981 */ /* 0x000ea2000c1e9900 */
[----:B---3--:R-:W-:-:S04]  /*0a10*/  @P0 IMAD.WIDE R18, R19, 0x4, R2 ;  /* 0x0000000413120825 */ /* 0x008fc800078e0202 */
[--C-:B----4-:R-:W-:Y:S02]  /*0a20*/  @P0 IMAD.WIDE R22, R23, 0x4, R2.reuse ;  /* 0x0000000417160825 */ /* 0x110fe400078e0202 */
[----:B------:R-:W3:Y:S04]  /*0a30*/  @P0 LDG.E.CONSTANT R18, desc[UR4][R18.64] ;  /* 0x0000000412120981 */ /* 0x000ee8000c1e9900 */
[----:B------:R-:W4:Y:S01]  /*0a40*/  @P0 LDG.E.CONSTANT R22, desc[UR4][R22.64] ;  /* 0x0000000416160981 */ /* 0x000f22000c1e9900 */
[----:B--2---:R-:W-:-:S06]  /*0a50*/  @!P1 IMAD.WIDE R2, R9, 0x4, R2 ;  /* 0x0000000409029825 */ /* 0x004fcc00078e0202 */
[----:B------:R-:W2:Y:S01]  /*0a60*/  @!P1 LDG.E.CONSTANT R2, desc[UR4][R2.64] ;  /* 0x0000000402029981 */ /* 0x000ea2000c1e9900 */
[----:B-----5:R-:W-:Y:S01]  /*0a70*/  @P0 FMUL R8, R0, R15 ;  /* 0x0000000f00080220 */ /* 0x020fe20000400000 */
[----:B------:R-:W-:Y:S01]  /*0a80*/  @P0 FADD R15, R14, |R15| ;  /* 0x4000000f0e0f0221 */ /* 0x000fe20000000000 */
[----:B------:R-:W-:-:S03]  /*0a90*/  @P0 FMUL R9, R0, R10 ;  /* 0x0000000a00090220 */ /* 0x000fc60000400000 */
[----:B------:R-:W-:Y:S01]  /*0aa0*/  @P0 FADD R14, R15, |R10| ;  /* 0x4000000a0f0e0221 */ /* 0x000fe20000000000 */
[----:B------:R-:W-:-:S03]  /*0ab0*/  @!P1 FMUL R0, R0, R7 ;  /* 0x0000000700009220 */ /* 0x000fc60000400000 */
[----:B------:R-:W-:Y:S01]  /*0ac0*/  @!P1 FADD R14, R14, |R7| ;  /* 0x400000070e0e9221 */ /* 0x000fe20000000000 */
[----:B---3--:R-:W-:-:S04]  /*0ad0*/  @P0 FFMA R8, R8, R18, R13 ;  /* 0x0000001208080223 */ /* 0x008fc8000000000d */
[----:B----4-:R-:W-:-:S04]  /*0ae0*/  @P0 FFMA R13, R9, R22, R8 ;  /* 0x00000016090d0223 */ /* 0x010fc80000000008 */
[----:B--2---:R-:W-:-:S07]  /*0af0*/  @!P1 FFMA R13, R0, R2, R13 ;  /* 0x00000002000d9223 */ /* 0x004fce000000000d */
.L_x_1:
[----:B------:R-:W-:Y:S05]  /*0b00*/  BSYNC.RECONVERGENT B0 ;  /* 0x0000000000007941 */ /* 0x000fea0003800200 */
.L_x_0:
[----:B------:R-:W-:Y:S01]  /*0b10*/  FSETP.GT.AND P0, PT, R14, RZ, PT ;  /* 0x000000ff0e00720b */ /* 0x000fe20003f04000 */
[----:B------:R-:W-:Y:S01]  /*0b20*/  BSSY.RECONVERGENT B0, `(.L_x_7) ;  /* 0x0000013000007945 */ /* 0x000fe20003800200 */
[----:B------:R-:W-:-:S11]  /*0b30*/  MOV R5, 0x3f000000 ;  /* 0x3f00000000057802 */ /* 0x000fd60000000f00 */
[----:B------:R-:W-:Y:S05]  /*0b40*/  @!P0 BRA `(.L_x_8) ;  /* 0x0000000000408947 */ /* 0x000fea0003800000 */
[----:B------:R-:W0:Y:S01]  /*0b50*/  MUFU.RCP R3, R14 ;  /* 0x0000000e00037308 */ /* 0x000e220000001000 */
[----:B------:R-:W-:Y:S07]  /*0b60*/  BSSY.RECONVERGENT B1, `(.L_x_9) ;  /* 0x000000c000017945 */ /* 0x000fee0003800200 */
[----:B------:R-:W1:Y:S01]  /*0b70*/  FCHK P0, R13, R14 ;  /* 0x0000000e0d007302 */ /* 0x000e620000000000 */
[----:B0----5:R-:W-:-:S04]  /*0b80*/  FFMA R0, R3, -R14, 1 ;  /* 0x3f80000003007423 */ /* 0x021fc8000000080e */
[----:B------:R-:W-:-:S04]  /*0b90*/  FFMA R0, R3, R0, R3 ;  /* 0x0000000003007223 */ /* 0x000fc80000000003 */
[----:B------:R-:W-:-:S04]  /*0ba0*/  FFMA R2, R0, R13, RZ ;  /* 0x0000000d00027223 */ /* 0x000fc800000000ff */
[----:B------:R-:W-:-:S04]  /*0bb0*/  FFMA R3, R2, -R14, R13 ;  /* 0x8000000e02037223 */ /* 0x000fc8000000000d */
[----:B------:R-:W-:Y:S01]  /*0bc0*/  FFMA R0, R0, R3, R2 ;  /* 0x0000000300007223 */ /* 0x000fe20000000002 */
[----:B-1----:R-:W-:Y:S06]  /*0bd0*/  @!P0 BRA `(.L_x_10) ;  /* 0x0000000000108947 */ /* 0x002fec0003800000 */
[----:B------:R-:W-:Y:S02]  /*0be0*/  MOV R0, R13 ;  /* 0x0000000d00007202 */ /* 0x000fe40000000f00 */
[----:B------:R-:W-:Y:S02]  /*0bf0*/  MOV R3, R14 ;  /* 0x0000000e00037202 */ /* 0x000fe40000000f00 */
[----:B------:R-:W-:-:S07]  /*0c00*/  MOV R2, 0xc20 ;  /* 0x00000c2000027802 */ /* 0x000fce0000000f00 */
[----:B------:R-:W-:Y:S05]  /*0c10*/  CALL.REL.NOINC `($__internal_0_$__cuda_sm3x_div_rn_noftz_f32_slowpath) ;  /* 0x0000000000287944 */ /* 0x000fea0003c00000 */
.L_x_10:
[----:B------:R-:W-:Y:S05]  /*0c20*/  BSYNC.RECONVERGENT B1 ;  /* 0x0000000000017941 */ /* 0x000fea0003800200 */
.L_x_9:
[----:B------:R-:W-:-:S04]  /*0c30*/  FADD R0, R0, 1 ;  /* 0x3f80000000007421 */ /* 0x000fc80000000000 */
[----:B------:R-:W-:-:S07]  /*0c40*/  FMUL R5, R0, 0.5 ;  /* 0x3f00000000057820 */ /* 0x000fce0000400000 */
.L_x_8:
[----:B------:R-:W-:Y:S05]  /*0c50*/  BSYNC.RECONVERGENT B0 ;  /* 0x0000000000007941 */ /* 0x000fea0003800200 */
.L_x_7:
[----:B------:R-:W0:Y:S08]  /*0c60*/  LDC.64 R6, c[0x0][0x3a8] ;  /* 0x0000ea00ff067b82 */ /* 0x000e300000000a00 */
[----:B------:R-:W1:Y:S01]  /*0c70*/  LDC.64 R2, c[0x0][0x3b0] ;  /* 0x0000ec00ff027b82 */ /* 0x000e620000000a00 */
[----:B0-----:R-:W-:Y:S01]  /*0c80*/  FFMA R5, R5, R7, R6 ;  /* 0x0000000705057223 */ /* 0x001fe20000000006 */
[----:B-1----:R-:W-:-:S05]  /*0c90*/  IMAD.WIDE R2, R11, 0x4, R2 ;  /* 0x000000040b027825 */ /* 0x002fca00078e0202 */
[----:B------:R-:W-:Y:S01]  /*0ca0*/  STG.E desc[UR4][R2.64], R5 ;  /* 0x0000000502007986 */ /* 0x000fe2000c101904 */
[----:B------:R-:W-:Y:S05]  /*0cb0*/  EXIT ;  /* 0x000000000000794d */ /* 0x000fea0003800000 */
        .weak           $__internal_0_$__cuda_sm3x_div_rn_noftz_f32_slowpath
        .type           $__internal_0_$__cuda_sm3x_div_rn_noftz_f32_slowpath,@function
        .size           $__internal_0_$__cuda_sm3x_div_rn_noftz_f32_slowpath,(.L_x_23 - $__internal_0_$__cuda_sm3x_div_rn_noftz_f32_slowpath)
$__internal_0_$__cuda_sm3x_div_rn_noftz_f32_slowpath:
[----:B------:R-:W-:Y:S01]  /*0cc0*/  SHF.R.U32.HI R5, RZ, 0x17, R3 ;  /* 0x00000017ff057819 */ /* 0x000fe20000011603 */
[----:B------:R-:W-:Y:S01]  /*0cd0*/  BSSY.RECONVERGENT B2, `(.L_x_11) ;  /* 0x0000062000027945 */ /* 0x000fe20003800200 */
[----:B------:R-:W-:Y:S02]  /*0ce0*/  SHF.R.U32.HI R4, RZ, 0x17, R0 ;  /* 0x00000017ff047819 */ /* 0x000fe40000011600 */
[----:B------:R-:W-:Y:S02]  /*0cf0*/  LOP3.LUT R10, R5, 0xff, RZ, 0xc0, !PT ;  /* 0x000000ff050a7812 */ /* 0x000fe400078ec0ff */
[----:B------:R-:W-:Y:S02]  /*0d00*/  LOP3.LUT R8, R4, 0xff, RZ, 0xc0, !PT ;  /* 0x000000ff04087812 */ /* 0x000fe400078ec0ff */
[----:B------:R-:W-:Y:S02]  /*0d10*/  IADD3 R6, PT, PT, R10, -0x1, RZ ;  /* 0xffffffff0a067810 */ /* 0x000fe40007ffe0ff */
[----:B------:R-:W-:-:S02]  /*0d20*/  IADD3 R5, PT, PT, R8, -0x1, RZ ;  /* 0xffffffff08057810 */ /* 0x000fc40007ffe0ff */
[----:B------:R-:W-:-:S04]  /*0d30*/  ISETP.GT.U32.AND P0, PT, R6, 0xfd, PT ;  /* 0x000000fd0600780c */ /* 0x000fc80003f04070 */
[----:B------:R-:W-:-:S13]  /*0d40*/  ISETP.GT.U32.OR P0, PT, R5, 0xfd, P0 ;  /* 0x000000fd0500780c */ /* 0x000fda0000704470 */
[----:B------:R-:W-:Y:S01]  /*0d50*/  @!P0 MOV R4, RZ ;  /* 0x000000ff00048202 */ /* 0x000fe20000000f00 */
[----:B------:R-:W-:Y:S06]  /*0d60*/  @!P0 BRA `(.L_x_12) ;  /* 0x00000000005c8947 */ /* 0x000fec0003800000 */
[----:B------:R-:W-:Y:S02]  /*0d70*/  FSETP.GTU.FTZ.AND P0, PT, |R0|, +INF , PT ;  /* 0x7f8000000000780b */ /* 0x000fe40003f1c200 */
[----:B------:R-:W-:-:S04]  /*0d80*/  FSETP.GTU.FTZ.AND P1, PT, |R3|, +INF , PT ;  /* 0x7f8000000300780b */ /* 0x000fc80003f3c200 */
[----:B------:R-:W-:-:S13]  /*0d90*/  PLOP3.LUT P0, PT, P0, P1, PT, 0xf8, 0x8f ;  /* 0x00000000008f781c */ /* 0x000fda0000703f70 */
[----:B------:R-:W-:Y:S05]  /*0da0*/  @P0 BRA `(.L_x_13) ;  /* 0x00000004004c0947 */ /* 0x000fea0003800000 */
[----:B------:R-:W-:-:S13]  /*0db0*/  LOP3.LUT P0, RZ, R3, 0x7fffffff, R0, 0xc8, !PT ;  /* 0x7fffffff03ff7812 */ /* 0x000fda000780c800 */
[----:B------:R-:W-:Y:S05]  /*0dc0*/  @!P0 BRA `(.L_x_14) ;  /* 0x00000004003c8947 */ /* 0x000fea0003800000 */
[C---:B------:R-:W-:Y:S02]  /*0dd0*/  FSETP.NEU.FTZ.AND P2, PT, |R0|.reuse, +INF , PT ;  /* 0x7f8000000000780b */ /* 0x040fe40003f5d200 */
[----:B------:R-:W-:Y:S02]  /*0de0*/  FSETP.NEU.FTZ.AND P1, PT, |R3|, +INF , PT ;  /* 0x7f8000000300780b */ /* 0x000fe40003f3d200 */
[----:B------:R-:W-:-:S11]  /*0df0*/  FSETP.NEU.FTZ.AND P0, PT, |R0|, +INF , PT ;  /* 0x7f8000000000780b */ /* 0x000fd60003f1d200 */
[----:B------:R-:W-:Y:S05]  /*0e00*/  @!P1 BRA !P2, `(.L_x_14) ;  /* 0x00000004002c9947 */ /* 0x000fea0005000000 */
[----:B------:R-:W-:-:S04]  /*0e10*/  LOP3.LUT P2, RZ, R0, 0x7fffffff, RZ, 0xc0, !PT ;  /* 0x7fffffff00ff7812 */ /* 0x000fc8000784c0ff */
[----:B------:R-:W-:-:S13]  /*0e20*/  PLOP3.LUT P1, PT, P1, P2, PT, 0x2f, 0xf2 ;  /* 0x0000000000f2781c */ /* 0x000fda0000f24577 */
[----:B------:R-:W-:Y:S05]  /*0e30*/  @P1 BRA `(.L_x_15) ;  /* 0x0000000400181947 */ /* 0x000fea0003800000 */
[----:B------:R-:W-:-:S04]  /*0e40*/  LOP3.LUT P1, RZ, R3, 0x7fffffff, RZ, 0xc0, !PT ;  /* 0x7fffffff03ff7812 */ /* 0x000fc8000782c0ff */
[----:B------:R-:W-:-:S13]  /*0e50*/  PLOP3.LUT P0, PT, P0, P1, PT, 0x2f, 0xf2 ;  /* 0x0000000000f2781c */ /* 0x000fda0000702577 */
[----:B------:R-:W-:Y:S05]  /*0e60*/  @P0 BRA `(.L_x_16) ;  /* 0x0000000400000947 */ /* 0x000fea0003800000 */
[----:B------:R-:W-:Y:S02]  /*0e70*/  ISETP.GE.AND P0, PT, R5, RZ, PT ;  /* 0x000000ff0500720c */ /* 0x000fe40003f06270 */
[----:B------:R-:W-:-:S11]  /*0e80*/  ISETP.GE.AND P1, PT, R6, RZ, PT ;  /* 0x000000ff0600720c */ /* 0x000fd60003f26270 */
[----:B------:R-:W-:Y:S01]  /*0e90*/  @P0 MOV R4, RZ ;  /* 0x000000ff00040202 */ /* 0x000fe20000000f00 */
[----:B------:R-:W-:Y:S01]  /*0ea0*/  @!P0 FFMA R0, R0, 1.84467440737095516160e+19, RZ ;  /* 0x5f80000000008823 */ /* 0x000fe200000000ff */
[----:B------:R-:W-:Y:S01]  /*0eb0*/  @!P0 MOV R4, 0xffffffc0 ;  /* 0xffffffc000048802 */ /* 0x000fe20000000f00 */
[----:B------:R-:W-:-:S03]  /*0ec0*/  @!P1 FFMA R3, R3, 1.84467440737095516160e+19, RZ ;  /* 0x5f80000003039823 */ /* 0x000fc600000000ff */
[----:B------:R-:W-:-:S07]  /*0ed0*/  @!P1 IADD3 R4, PT, PT, R4, 0x40, RZ ;  /* 0x0000004004049810 */ /* 0x000fce0007ffe0ff */
.L_x_12:
[----:B------:R-:W-:Y:S01]  /*0ee0*/  LEA R6, R10, 0xc0800000, 0x17 ;  /* 0xc08000000a067811 */ /* 0x000fe200078eb8ff */
[----:B------:R-:W-:Y:S03]  /*0ef0*/  BSSY.RECONVERGENT B3, `(.L_x_17) ;  /* 0x0000036000037945 */ /* 0x000fe60003800200 */
[----:B------:R-:W-:Y:S02]  /*0f00*/  IADD3 R6, PT, PT, -R6, R3, RZ ;  /* 0x0000000306067210 */ /* 0x000fe40007ffe1ff */
[----:B------:R-:W-:Y:S02]  /*0f10*/  IADD3 R3, PT, PT, R8, -0x7f, RZ ;  /* 0xffffff8108037810 */ /* 0x000fe40007ffe0ff */
[----:B------:R-:W0:Y:S01]  /*0f20*/  MUFU.RCP R5, R6 ;  /* 0x0000000600057308 */ /* 0x000e220000001000 */
[----:B------:R-:W-:Y:S02]  /*0f30*/  FADD.FTZ R7, -R6, -RZ ;  /* 0x800000ff06077221 */ /* 0x000fe40000010100 */
[----:B------:R-:W-:-:S02]  /*0f40*/  IMAD R0, R3, -0x800000, R0 ;  /* 0xff80000003007824 */ /* 0x000fc400078e0200 */
[----:B0-----:R-:W-:-:S04]  /*0f50*/  FFMA R8, R5, R7, 1 ;  /* 0x3f80000005087423 */ /* 0x001fc80000000007 */
[----:B------:R-:W-:-:S04]  /*0f60*/  FFMA R12, R5, R8, R5 ;  /* 0x00000008050c7223 */ /* 0x000fc80000000005 */
[----:B------:R-:W-:-:S04]  /*0f70*/  FFMA R5, R0, R12, RZ ;  /* 0x0000000c00057223 */ /* 0x000fc800000000ff */
[----:B------:R-:W-:-:S04]  /*0f80*/  FFMA R8, R7, R5, R0 ;  /* 0x0000000507087223 */ /* 0x000fc80000000000 */
[----:B------:R-:W-:Y:S01]  /*0f90*/  FFMA R9, R12, R8, R5 ;  /* 0x000000080c097223 */ /* 0x000fe20000000005 */
[----:B------:R-:W-:-:S03]  /*0fa0*/  IADD3 R5, PT, PT, R3, 0x7f, -R10 ;  /* 0x0000007f03057810 */ /* 0x000fc60007ffe80a */
[----:B------:R-:W-:Y:S01]  /*0fb0*/  FFMA R8, R7, R9, R0 ;  /* 0x0000000907087223 */ /* 0x000fe20000000000 */
[----:B------:R-:W-:-:S03]  /*0fc0*/  IADD3 R5, PT, PT, R5, R4, RZ ;  /* 0x0000000405057210 */ /* 0x000fc60007ffe0ff */
[----:B------:R-:W-:-:S05]  /*0fd0*/  FFMA R0, R12, R8, R9 ;  /* 0x000000080c007223 */ /* 0x000fca0000000009 */
[----:B------:R-:W-:-:S04]  /*0fe0*/  SHF.R.U32.HI R3, RZ, 0x17, R0 ;  /* 0x00000017ff037819 */ /* 0x000fc80000011600 */
[----:B------:R-:W-:-:S04]  /*0ff0*/  LOP3.LUT R3, R3, 0xff, RZ, 0xc0, !PT ;  /* 0x000000ff03037812 */ /* 0x000fc800078ec0ff */
[----:B------:R-:W-:-:S04]  /*1000*/  IADD3 R7, PT, PT, R3, R5, RZ ;  /* 0x0000000503077210 */ /* 0x000fc80007ffe0ff */
[----:B------:R-:W-:-:S04]  /*1010*/  IADD3 R3, PT, PT, R7, -0x1, RZ ;  /* 0xffffffff07037810 */ /* 0x000fc80007ffe0ff */
[----:B------:R-:W-:-:S13]  /*1020*/  ISETP.GE.U32.AND P0, PT, R3, 0xfe, PT ;  /* 0x000000fe0300780c */ /* 0x000fda0003f06070 */
[----:B------:R-:W-:Y:S05]  /*1030*/  @!P0 BRA `(.L_x_18) ;  /* 0x0000000000808947 */ /* 0x000fea0003800000 */
[----:B------:R-:W-:-:S13]  /*1040*/  ISETP.GT.AND P0, PT, R7, 0xfe, PT ;  /* 0x000000fe0700780c */ /* 0x000fda0003f04270 */
[----:B------:R-:W-:Y:S05]  /*1050*/  @P0 BRA `(.L_x_19) ;  /* 0x00000000006c0947 */ /* 0x000fea0003800000 */
[----:B------:R-:W-:-:S13]  /*1060*/  ISETP.GE.AND P0, PT, R7, 0x1, PT ;  /* 0x000000010700780c */ /* 0x000fda0003f06270 */
[----:B------:R-:W-:Y:S05]  /*1070*/  @P0 BRA `(.L_x_20) ;  /* 0x0000000000740947 */ /* 0x000fea0003800000 */
[----:B------:R-:W-:Y:S02]  /*1080*/  ISETP.GE.AND P0, PT, R7, -0x18, PT ;  /* 0xffffffe80700780c */ /* 0x000fe40003f06270 */
[----:B------:R-:W-:-:S11]  /*1090*/  LOP3.LUT R0, R0, 0x80000000, RZ, 0xc0, !PT ;  /* 0x8000000000007812 */ /* 0x000fd600078ec0ff */
[----:B------:R-:W-:Y:S05]  /*10a0*/  @!P0 BRA `(.L_x_20) ;  /* 0x0000000000688947 */ /* 0x000fea0003800000 */
[CCC-:B------:R-:W-:Y:S01]  /*10b0*/  FFMA.RZ R3, R12.reuse, R8.reuse, R9.reuse ;  /* 0x000000080c037223 */ /* 0x1c0fe2000000c009 */
[C---:B------:R-:W-:Y:S01]  /*10c0*/  IADD3 R6, PT, PT, R7.reuse, 0x20, RZ ;  /* 0x0000002007067810 */ /* 0x040fe20007ffe0ff */
[CCC-:B------:R-:W-:Y:S01]  /*10d0*/  FFMA.RM R4, R12.reuse, R8.reuse, R9.reuse ;  /* 0x000000080c047223 */ /* 0x1c0fe20000004009 */
[----:B------:R-:W-:Y:S02]  /*10e0*/  ISETP.NE.AND P2, PT, R7, RZ, PT ;  /* 0x000000ff0700720c */ /* 0x000fe40003f45270 */
[----:B------:R-:W-:Y:S01]  /*10f0*/  LOP3.LUT R5, R3, 0x7fffff, RZ, 0xc0, !PT ;  /* 0x007fffff03057812 */ /* 0x000fe200078ec0ff */
[----:B------:R-:W-:Y:S01]  /*1100*/  FFMA.RP R3, R12, R8, R9 ;  /* 0x000000080c037223 */ /* 0x000fe20000008009 */
[----:B------:R-:W-:Y:S02]  /*1110*/  ISETP.NE.AND P1, PT, R7, RZ, PT ;  /* 0x000000ff0700720c */ /* 0x000fe40003f25270 */
[----:B------:R-:W-:Y:S02]  /*1120*/  LOP3.LUT R5, R5, 0x800000, RZ, 0xfc, !PT ;  /* 0x0080000005057812 */ /* 0x000fe400078efcff */
[----:B------:R-:W-:-:S02]  /*1130*/  IADD3 R7, PT, PT, -R7, RZ, RZ ;  /* 0x000000ff07077210 */ /* 0x000fc40007ffe1ff */
[----:B------:R-:W-:Y:S02]  /*1140*/  SHF.L.U32 R6, R5, R6, RZ ;  /* 0x0000000605067219 */ /* 0x000fe400000006ff */
[----:B------:R-:W-:Y:S02]  /*1150*/  FSETP.NEU.FTZ.AND P0, PT, R3, R4, PT ;  /* 0x000000040300720b */ /* 0x000fe40003f1d000 */
[----:B------:R-:W-:Y:S02]  /*1160*/  SEL R4, R7, RZ, P2 ;  /* 0x000000ff07047207 */ /* 0x000fe40001000000 */
[----:B------:R-:W-:Y:S02]  /*1170*/  ISETP.NE.AND P1, PT, R6, RZ, P1 ;  /* 0x000000ff0600720c */ /* 0x000fe40000f25270 */
[----:B------:R-:W-:Y:S02]  /*1180*/  SHF.R.U32.HI R4, RZ, R4, R5 ;  /* 0x00000004ff047219 */ /* 0x000fe40000011605 */
[----:B------:R-:W-:-:S02]  /*1190*/  PLOP3.LUT P0, PT, P0, P1, PT, 0xf8, 0x8f ;  /* 0x00000000008f781c */ /* 0x000fc40000703f70 */
[----:B------:R-:W-:Y:S02]  /*11a0*/  SHF.R.U32.HI R6, RZ, 0x1, R4 ;  /* 0x00000001ff067819 */ /* 0x000fe40000011604 */
[----:B------:R-:W-:-:S04]  /*11b0*/  SEL R3, RZ, 0x1, !P0 ;  /* 0x00000001ff037807 */ /* 0x000fc80004000000 */
[----:B------:R-:W-:-:S04]  /*11c0*/  LOP3.LUT R3, R3, 0x1, R6, 0xf8, !PT ;  /* 0x0000000103037812 */ /* 0x000fc800078ef806 */
[----:B------:R-:W-:-:S04]  /*11d0*/  LOP3.LUT R3, R3, R4, RZ, 0xc0, !PT ;  /* 0x0000000403037212 */ /* 0x000fc800078ec0ff */
[----:B------:R-:W-:-:S04]  /*11e0*/  IADD3 R3, PT, PT, R6, R3, RZ ;  /* 0x0000000306037210 */ /* 0x000fc80007ffe0ff */
[----:B------:R-:W-:Y:S01]  /*11f0*/  LOP3.LUT R0, R3, R0, RZ, 0xfc, !PT ;  /* 0x0000000003007212 */ /* 0x000fe200078efcff */
[----:B------:R-:W-:Y:S06]  /*1200*/  BRA `(.L_x_20) ;  /* 0x0000000000107947 */ /* 0x000fec0003800000 */
.L_x_19:
[----:B------:R-:W-:-:S04]  /*1210*/  LOP3.LUT R0, R0, 0x80000000, RZ, 0xc0, !PT ;  /* 0x8000000000007812 */ /* 0x000fc800078ec0ff */
[----:B------:R-:W-:Y:S01]  /*1220*/  LOP3.LUT R0, R0, 0x7f800000, RZ, 0xfc, !PT ;  /* 0x7f80000000007812 */ /* 0x000fe200078efcff */
[----:B------:R-:W-:Y:S06]  /*1230*/  BRA `(.L_x_20) ;  /* 0x0000000000047947 */ /* 0x000fec0003800000 */
.L_x_18:
[----:B------:R-:W-:-:S07]  /*1240*/  LEA R0, R5, R0, 0x17 ;  /* 0x0000000005007211 */ /* 0x000fce00078eb8ff */
.L_x_20:
[----:B------:R-:W-:Y:S05]  /*1250*/  BSYNC.RECONVERGENT B3 ;  /* 0x0000000000037941 */ /* 0x000fea0003800200 */
.L_x_17:
[----:B------:R-:W-:Y:S05]  /*1260*/  BRA `(.L_x_21) ;  /* 0x0000000000207947 */ /* 0x000fea0003800000 */
.L_x_16:
[----:B------:R-:W-:-:S04]  /*1270*/  LOP3.LUT R0, R3, 0x80000000, R0, 0x48, !PT ;  /* 0x8000000003007812 */ /* 0x000fc800078e4800 */
[----:B------:R-:W-:Y:S01]  /*1280*/  LOP3.LUT R0, R0, 0x7f800000, RZ, 0xfc, !PT ;  /* 0x7f80000000007812 */ /* 0x000fe200078efcff */
[----:B------:R-:W-:Y:S06]  /*1290*/  BRA `(.L_x_21) ;  /* 0x0000000000147947 */ /* 0x000fec0003800000 */
.L_x_15:
[----:B------:R-:W-:Y:S01]  /*12a0*/  LOP3.LUT R0, R3, 0x80000000, R0, 0x48, !PT ;  /* 0x8000000003007812 */ /* 0x000fe200078e4800 */
[----:B------:R-:W-:Y:S06]  /*12b0*/  BRA `(.L_x_21) ;  /* 0x00000000000c7947 */ /* 0x000fec0003800000 */
.L_x_14:
[----:B------:R-:W0:Y:S01]  /*12c0*/  MUFU.RSQ R0, -QNAN ;  /* 0xffc0000000007908 */ /* 0x000e220000001400 */
[----:B------:R-:W-:Y:S05]  /*12d0*/  BRA `(.L_x_21) ;  /* 0x0000000000047947 */ /* 0x000fea0003800000 */
.L_x_13:
[----:B------:R-:W-:-:S07]  /*12e0*/  FADD.FTZ R0, R0, R3 ;  /* 0x0000000300007221 */ /* 0x000fce0000010000 */
.L_x_21:
[----:B------:R-:W-:Y:S05]  /*12f0*/  BSYNC.RECONVERGENT B2 ;  /* 0x0000000000027941 */ /* 0x000fea0003800200 */
.L_x_11:
[----:B------:R-:W-:-:S04]  /*1300*/  HFMA2 R3, -RZ, RZ, 0, 0 ;  /* 0x00000000ff037431 */ /* 0x000fc800000001ff */
[----:B0-----:R-:W-:Y:S05]  /*1310*/  RET.REL.NODEC R2 `(_Z15k_compute_gainsiPKiS0_PKfS2_ffPf) ;  /* 0xffffffec02387950 */ /* 0x001fea0003c3ffff */
.L_x_22:
[----:B------:R-:W-:-:S00]  /*1320*/  BRA `(.L_x_22) ;  /* 0xfffffffc00fc7947 */ /* 0x000fc0000383ffff */
[----:B------:R-:W-:-:S00]  /*1330*/  NOP ;  /* 0x0000000000007918 */ /* 0x000fc00000000000 */
        /* <DEDUP_REMOVED lines=12> */
.L_x_23:


//--------------------- .nv.shared.reserved.0     --------------------------
	.section	.nv.shared.reserved.0,"aw",@nobits
	.weak		__nv_reservedSMEM_offset_0_alias
	.size		__nv_reservedSMEM_offset_0_alias, 0, 64
	.other		__nv_reservedSMEM_offset_0_alias,@"STO_CUDA_RESERVED_SHARED STV_DEFAULT"
__nv_reservedSMEM_offset_0_alias:
	.zero		0
	.zero		64


//--------------------- .nv.constant0._Z15k_compute_gainsiPKiS0_PKfS2_ffPf --------------------------
	.section	.nv.constant0._Z15k_compute_gainsiPKiS0_PKfS2_ffPf,"a",@progbits
	.sectionflags	@""
	.align	4
.nv.constant0._Z15k_compute_gainsiPKiS0_PKfS2_ffPf:
	.zero		952


//--------------------- SYMBOLS --------------------------

	.type		.nv.reservedSmem.offset0,@object
	.size		.nv.reservedSmem.offset0,0x4
